	.headerflags	@"EF_CUDA_TEXMODE_UNIFIED EF_CUDA_64BIT_ADDRESS EF_CUDA_ACCELERATORS EF_CUDA_SM90 EF_CUDA_VIRTUAL_SM(EF_CUDA_SM90)"
	.elftype	@"ET_EXEC"


//--------------------- .nv.info                  --------------------------
	.section	.nv.info,"",@"SHT_CUDA_INFO"
	.align	4


	//----- nvinfo : EIATTR_REGCOUNT
	.align		4
        /*0000*/ 	.byte	0x04, 0x2f
        /*0002*/ 	.short	(.L_1 - .L_0)
	.align		4
.L_0:
        /*0004*/ 	.word	index@(triton_poi_fused_convolution_leaky_relu_6)
        /*0008*/ 	.word	0x00000012


	//----- nvinfo : EIATTR_MIN_STACK_SIZE
	.align		4
.L_1:
        /*000c*/ 	.byte	0x04, 0x12
        /*000e*/ 	.short	(.L_3 - .L_2)
	.align		4
.L_2:
        /*0010*/ 	.word	index@(triton_poi_fused_convolution_leaky_relu_6)
        /*0014*/ 	.word	0x00000000


	//----- nvinfo : EIATTR_FRAME_SIZE
	.align		4
.L_3:
        /*0018*/ 	.byte	0x04, 0x11
        /*001a*/ 	.short	(.L_5 - .L_4)
	.align		4
.L_4:
        /*001c*/ 	.word	index@(triton_poi_fused_convolution_leaky_relu_6)
        /*0020*/ 	.word	0x00000000


	//----- nvinfo : EIATTR_MIN_STACK_SIZE
	.align		4
.L_5:
        /*0024*/ 	.byte	0x04, 0x12
        /*0026*/ 	.short	(.L_7 - .L_6)
	.align		4
.L_6:
        /*0028*/ 	.word	index@(triton_poi_fused_convolution_leaky_relu_6)
        /*002c*/ 	.word	0x00000000
.L_7:


//--------------------- .nv.info.triton_poi_fused_convolution_leaky_relu_6 --------------------------
	.section	.nv.info.triton_poi_fused_convolution_leaky_relu_6,"",@"SHT_CUDA_INFO"
	.sectionflags	@""
	.align	4


	//----- nvinfo : EIATTR_CUDA_API_VERSION
	.align		4
        /*0000*/ 	.byte	0x04, 0x37
        /*0002*/ 	.short	(.L_9 - .L_8)
.L_8:
        /*0004*/ 	.word	0x0000007c


	//----- nvinfo : EIATTR_KPARAM_INFO
	.align		4
.L_9:
        /*0008*/ 	.byte	0x04, 0x17
        /*000a*/ 	.short	(.L_11 - .L_10)
.L_10:
        /*000c*/ 	.word	0x00000000
        /*0010*/ 	.short	0x0002
        /*0012*/ 	.short	0x0010
        /*0014*/ 	.byte	0x00, 0xf0, 0x11, 0x00


	//----- nvinfo : EIATTR_KPARAM_INFO
	.align		4
.L_11:
        /*0018*/ 	.byte	0x04, 0x17
        /*001a*/ 	.short	(.L_13 - .L_12)
.L_12:
        /*001c*/ 	.word	0x00000000
        /*0020*/ 	.short	0x0001
        /*0022*/ 	.short	0x0008
        /*0024*/ 	.byte	0x00, 0xf4, 0x21, 0x00


	//----- nvinfo : EIATTR_KPARAM_INFO
	.align		4
.L_13:
        /*0028*/ 	.byte	0x04, 0x17
        /*002a*/ 	.short	(.L_15 - .L_14)
.L_14:
        /*002c*/ 	.word	0x00000000
        /*0030*/ 	.short	0x0000
        /*0032*/ 	.short	0x0000
        /*0034*/ 	.byte	0x00, 0xf4, 0x21, 0x00


	//----- nvinfo : EIATTR_SPARSE_MMA_MASK
	.align		4
.L_15:
        /*0038*/ 	.byte	0x03, 0x50
        /*003a*/ 	.short	0x0000


	//----- nvinfo : EIATTR_MAXREG_COUNT
	.align		4
        /*003c*/ 	.byte	0x03, 0x1b
        /*003e*/ 	.short	0x00ff


	//----- nvinfo : EIATTR_EXIT_INSTR_OFFSETS
	.align		4
        /*0040*/ 	.byte	0x04, 0x1c
        /*0042*/ 	.short	(.L_17 - .L_16)


	//   ....[0]....
.L_16:
        /*0044*/ 	.word	0x00000430


	//----- nvinfo : EIATTR_REQNTID
	.align		4
.L_17:
        /*0048*/ 	.byte	0x04, 0x10
        /*004a*/ 	.short	(.L_19 - .L_18)
.L_18:
        /*004c*/ 	.word	0x00000080
        /*0050*/ 	.word	0x00000001
        /*0054*/ 	.word	0x00000001


	//----- nvinfo : EIATTR_CBANK_PARAM_SIZE
	.align		4
.L_19:
        /*0058*/ 	.byte	0x03, 0x19
        /*005a*/ 	.short	0x0014


	//----- nvinfo : EIATTR_PARAM_CBANK
	.align		4
        /*005c*/ 	.byte	0x04, 0x0a
        /*005e*/ 	.short	(.L_21 - .L_20)
	.align		4
.L_20:
        /*0060*/ 	.word	index@(.nv.constant0.triton_poi_fused_convolution_leaky_relu_6)
        /*0064*/ 	.short	0x0210
        /*0066*/ 	.short	0x0014


	//----- nvinfo : EIATTR_SW_WAR
	.align		4
.L_21:
        /*0068*/ 	.byte	0x04, 0x36
        /*006a*/ 	.short	(.L_23 - .L_22)
.L_22:
        /*006c*/ 	.word	0x00000008
.L_23:


//--------------------- .nv.callgraph             --------------------------
	.section	.nv.callgraph,"",@"SHT_CUDA_CALLGRAPH"
	.align	4
	.sectionentsize	8
	.align		4
        /*0000*/ 	.word	0x00000000
	.align		4
        /*0004*/ 	.word	0xffffffff
	.align		4
        /*0008*/ 	.word	0x00000000
	.align		4
        /*000c*/ 	.word	0xfffffffe
	.align		4
        /*0010*/ 	.word	0x00000000
	.align		4
        /*0014*/ 	.word	0xfffffffd
	.align		4
        /*0018*/ 	.word	0x00000000
	.align		4
        /*001c*/ 	.word	0xfffffffc


//--------------------- .text.triton_poi_fused_convolution_leaky_relu_6 --------------------------
	.section	.text.triton_poi_fused_convolution_leaky_relu_6,"ax",@progbits
	.align	128
        .global         triton_poi_fused_convolution_leaky_relu_6
        .type           triton_poi_fused_convolution_leaky_relu_6,@function
        .size           triton_poi_fused_convolution_leaky_relu_6,(.L_x_1 - triton_poi_fused_convolution_leaky_relu_6)
        .other          triton_poi_fused_convolution_leaky_relu_6,@"STO_CUDA_ENTRY STV_DEFAULT"
triton_poi_fused_convolution_leaky_relu_6:
.text.triton_poi_fused_convolution_leaky_relu_6:
[----:B------:R-:W-:Y:S01]  /*0000*/  LDC R1, c[0x0][0x28] ;  /* 0x00000a00ff017b82 */ /* 0x000fe20000000800 */
[----:B------:R-:W1:Y:S07]  /*0010*/  S2R R0, SR_TID.X ;  /* 0x0000000000007919 */ /* 0x000e6e0000002100 */
[----:B------:R-:W2:Y:S01]  /*0020*/  LDC.64 R8, c[0x0][0x210] ;  /* 0x00008400ff087b82 */ /* 0x000ea20000000a00 */
[----:B------:R-:W-:Y:S01]  /*0030*/  ULDC.64 UR4, c[0x0][0x208] ;  /* 0x0000820000047ab9 */ /* 0x000fe20000000a00 */
[----:B------:R-:W3:Y:S01]  /*0040*/  S2R R5, SR_CTAID.X ;  /* 0x0000000000057919 */ /* 0x000ee20000002500 */
[----:B-1----:R-:W-:Y:S01]  /*0050*/  IMAD.SHL.U32 R0, R0, 0x4, RZ ;  /* 0x0000000400007824 */ /* 0x002fe200078e00ff */
[----:B---3--:R-:W-:-:S04]  /*0060*/  SHF.R.S32.HI R2, RZ, 0x15, R5 ;  /* 0x00000015ff027819 */ /* 0x008fc80000011405 */
[----:B------:R-:W-:Y:S02]  /*0070*/  LOP3.LUT R0, R0, 0x1fc, RZ, 0xc0, !PT ;  /* 0x000001fc00007812 */ /* 0x000fe400078ec0ff */
[----:B------:R-:W-:-:S03]  /*0080*/  SGXT R2, R2, 0x1 ;  /* 0x000000010202781a */ /* 0x000fc60000000200 */
[----:B------:R-:W-:-:S04]  /*0090*/  IMAD R5, R5, 0x400, R0 ;  /* 0x0000040005057824 */ /* 0x000fc800078e0200 */
[----:B--2---:R-:W-:Y:S01]  /*00a0*/  IMAD.WIDE R8, R5, 0x4, R8 ;  /* 0x0000000405087825 */ /* 0x004fe200078e0208 */
[----:B------:R-:W-:-:S04]  /*00b0*/  LEA.HI R2, R2, R5, RZ, 0x10 ;  /* 0x0000000502027211 */ /* 0x000fc800078f80ff */
[C---:B------:R-:W-:Y:S01]  /*00c0*/  PRMT R3, R2.reuse, 0xbb32, RZ ;  /* 0x0000bb3202037816 */ /* 0x040fe200000000ff */
[----:B------:R-:W-:-:S03]  /*00d0*/  VIADD R0, R2, 0x200 ;  /* 0x0000020002007836 */ /* 0x000fc60000000000 */
[----:B------:R-:W-:Y:S02]  /*00e0*/  SHF.R.S32.HI R3, RZ, 0xf, R3 ;  /* 0x0000000fff037819 */ /* 0x000fe40000011403 */
[----:B------:R-:W-:Y:S02]  /*00f0*/  PRMT R4, R0, 0xbb32, RZ ;  /* 0x0000bb3200047816 */ /* 0x000fe400000000ff */
[----:B------:R-:W-:Y:S02]  /*0100*/  PRMT R0, R2, 0x7632, R0 ;  /* 0x0000763202007816 */ /* 0x000fe40000000000 */
[----:B------:R-:W-:Y:S01]  /*0110*/  LOP3.LUT R7, R3, 0xffff, RZ, 0xc0, !PT ;  /* 0x0000ffff03077812 */ /* 0x000fe200078ec0ff */
[----:B------:R-:W-:Y:S01]  /*0120*/  IMAD.MOV.U32 R2, RZ, RZ, R4 ;  /* 0x000000ffff027224 */ /* 0x000fe200078e0004 */
[----:B------:R-:W-:-:S04]  /*0130*/  PRMT R6, R0, 0x7632, R6 ;  /* 0x0000763200067816 */ /* 0x000fc80000000006 */
[----:B------:R-:W-:Y:S02]  /*0140*/  SHF.R.S32.HI R3, RZ, 0xf, R2 ;  /* 0x0000000fff037819 */ /* 0x000fe40000011402 */
[----:B------:R-:W-:Y:S02]  /*0150*/  LEA.HI R2, R7, R0, RZ, 0x16 ;  /* 0x0000000007027211 */ /* 0x000fe400078fb0ff */
[----:B------:R-:W-:Y:S02]  /*0160*/  LOP3.LUT R7, R3, 0xffff, RZ, 0xc0, !PT ;  /* 0x0000ffff03077812 */ /* 0x000fe400078ec0ff */
[----:B------:R-:W-:Y:S02]  /*0170*/  LOP3.LUT R4, R2, 0xffc0, RZ, 0xc0, !PT ;  /* 0x0000ffc002047812 */ /* 0x000fe400078ec0ff */
[----:B------:R-:W1:Y:S01]  /*0180*/  LDC.64 R2, c[0x0][0x218] ;  /* 0x00008600ff027b82 */ /* 0x000e620000000a00 */
[----:B------:R-:W-:Y:S02]  /*0190*/  LEA.HI R7, R7, R6, RZ, 0x16 ;  /* 0x0000000607077211 */ /* 0x000fe400078fb0ff */
[----:B------:R-:W-:-:S02]  /*01a0*/  IMAD.MOV R4, RZ, RZ, -R4 ;  /* 0x000000ffff047224 */ /* 0x000fc400078e0a04 */
[----:B------:R-:W-:-:S03]  /*01b0*/  LOP3.LUT R7, R7, 0xffc0, RZ, 0xc0, !PT ;  /* 0x0000ffc007077812 */ /* 0x000fc600078ec0ff */
[----:B------:R-:W-:Y:S02]  /*01c0*/  PRMT R11, R4, 0x7710, RZ ;  /* 0x00007710040b7816 */ /* 0x000fe400000000ff */
[----:B------:R-:W-:-:S03]  /*01d0*/  IMAD.MOV R7, RZ, RZ, -R7 ;  /* 0x000000ffff077224 */ /* 0x000fc600078e0a07 */
[----:B------:R-:W-:Y:S02]  /*01e0*/  IMAD.IADD R0, R0, 0x1, R11 ;  /* 0x0000000100007824 */ /* 0x000fe400078e020b */
[----:B------:R-:W-:-:S03]  /*01f0*/  PRMT R7, R7, 0x7710, RZ ;  /* 0x0000771007077816 */ /* 0x000fc600000000ff */
[----:B------:R-:W-:Y:S02]  /*0200*/  PRMT R11, R0, 0x9910, RZ ;  /* 0x00009910000b7816 */ /* 0x000fe400000000ff */
[----:B------:R-:W-:-:S03]  /*0210*/  IMAD.IADD R6, R6, 0x1, R7 ;  /* 0x0000000106067824 */ /* 0x000fc600078e0207 */
[--C-:B-1----:R-:W-:Y:S02]  /*0220*/  IMAD.WIDE R10, R11, 0x4, R2.reuse ;  /* 0x000000040b0a7825 */ /* 0x102fe400078e0202 */
[----:B------:R-:W-:Y:S02]  /*0230*/  PRMT R13, R6, 0x9910, RZ ;  /* 0x00009910060d7816 */ /* 0x000fe400000000ff */
[----:B------:R-:W2:Y:S04]  /*0240*/  LDG.E.128 R4, desc[UR4][R8.64] ;  /* 0x0000000408047981 */ /* 0x000ea8000c1e1d00 */
[----:B------:R-:W2:Y:S01]  /*0250*/  LDG.E.EL R10, desc[UR4][R10.64] ;  /* 0x000000040a0a7981 */ /* 0x000ea2000c2e1900 */
[----:B------:R-:W-:-:S03]  /*0260*/  IMAD.WIDE R2, R13, 0x4, R2 ;  /* 0x000000040d027825 */ /* 0x000fc600078e0202 */
[----:B------:R-:W3:Y:S04]  /*0270*/  LDG.E.128 R12, desc[UR4][R8.64+0x800] ;  /* 0x00080004080c7981 */ /* 0x000ee8000c1e1d00 */
[----:B------:R-:W3:Y:S01]  /*0280*/  LDG.E.EL R2, desc[UR4][R2.64] ;  /* 0x0000000402027981 */ /* 0x000ee2000c2e1900 */
[CC--:B--2---:R-:W-:Y:S01]  /*0290*/  FSETP.GT.AND P6, PT, R5.reuse, -R10.reuse, PT ;  /* 0x8000000a0500720b */ /* 0x0c4fe20003fc4000 */
[----:B------:R-:W-:Y:S01]  /*02a0*/  FADD R5, R5, R10 ;  /* 0x0000000a05057221 */ /* 0x000fe20000000000 */
[-C--:B------:R-:W-:Y:S02]  /*02b0*/  FSETP.GT.AND P0, PT, R6, -R10.reuse, PT ;  /* 0x8000000a0600720b */ /* 0x080fe40003f04000 */
[-C--:B------:R-:W-:Y:S02]  /*02c0*/  FSETP.GT.AND P1, PT, R7, -R10.reuse, PT ;  /* 0x8000000a0700720b */ /* 0x080fe40003f24000 */
[----:B------:R-:W-:-:S02]  /*02d0*/  FSETP.GT.AND P2, PT, R4, -R10, PT ;  /* 0x8000000a0400720b */ /* 0x000fc40003f44000 */
[-C--:B---3--:R-:W-:Y:S02]  /*02e0*/  FSETP.GT.AND P3, PT, R13, -R2.reuse, PT ;  /* 0x800000020d00720b */ /* 0x088fe40003f64000 */
[-C--:B------:R-:W-:Y:S02]  /*02f0*/  FSETP.GT.AND P4, PT, R14, -R2.reuse, PT ;  /* 0x800000020e00720b */ /* 0x080fe40003f84000 */
[-C--:B------:R-:W-:Y:S01]  /*0300*/  FSETP.GT.AND P5, PT, R15, -R2.reuse, PT ;  /* 0x800000020f00720b */ /* 0x080fe20003fa4000 */
[----:B------:R-:W-:Y:S01]  /*0310*/  @!P6 FMUL R5, R5, 0.10000000149011611938 ;  /* 0x3dcccccd0505e820 */ /* 0x000fe20000400000 */
[----:B------:R-:W-:Y:S01]  /*0320*/  FSETP.GT.AND P6, PT, R12, -R2, PT ;  /* 0x800000020c00720b */ /* 0x000fe20003fc4000 */
[--C-:B------:R-:W-:Y:S01]  /*0330*/  FADD R6, R6, R10.reuse ;  /* 0x0000000a06067221 */ /* 0x100fe20000000000 */
[--C-:B------:R-:W-:Y:S01]  /*0340*/  FADD R7, R7, R10.reuse ;  /* 0x0000000a07077221 */ /* 0x100fe20000000000 */
[----:B------:R-:W-:Y:S01]  /*0350*/  FADD R4, R4, R10 ;  /* 0x0000000a04047221 */ /* 0x000fe20000000000 */
[--C-:B------:R-:W-:Y:S01]  /*0360*/  FADD R13, R13, R2.reuse ;  /* 0x000000020d0d7221 */ /* 0x100fe20000000000 */
[--C-:B------:R-:W-:Y:S01]  /*0370*/  FADD R14, R14, R2.reuse ;  /* 0x000000020e0e7221 */ /* 0x100fe20000000000 */
[--C-:B------:R-:W-:Y:S01]  /*0380*/  FADD R15, R15, R2.reuse ;  /* 0x000000020f0f7221 */ /* 0x100fe20000000000 */
[----:B------:R-:W-:Y:S01]  /*0390*/  FADD R12, R12, R2 ;  /* 0x000000020c0c7221 */ /* 0x000fe20000000000 */
[----:B------:R-:W-:Y:S01]  /*03a0*/  @!P0 FMUL R6, R6, 0.10000000149011611938 ;  /* 0x3dcccccd06068820 */ /* 0x000fe20000400000 */
[----:B------:R-:W-:Y:S01]  /*03b0*/  @!P1 FMUL R7, R7, 0.10000000149011611938 ;  /* 0x3dcccccd07079820 */ /* 0x000fe20000400000 */
[----:B------:R-:W-:Y:S01]  /*03c0*/  @!P2 FMUL R4, R4, 0.10000000149011611938 ;  /* 0x3dcccccd0404a820 */ /* 0x000fe20000400000 */
[----:B------:R-:W-:Y:S01]  /*03d0*/  @!P3 FMUL R13, R13, 0.10000000149011611938 ;  /* 0x3dcccccd0d0db820 */ /* 0x000fe20000400000 */
[----:B------:R-:W-:Y:S01]  /*03e0*/  @!P4 FMUL R14, R14, 0.10000000149011611938 ;  /* 0x3dcccccd0e0ec820 */ /* 0x000fe20000400000 */
[----:B------:R-:W-:Y:S01]  /*03f0*/  @!P5 FMUL R15, R15, 0.10000000149011611938 ;  /* 0x3dcccccd0f0fd820 */ /* 0x000fe20000400000 */
[----:B------:R-:W-:Y:S01]  /*0400*/  @!P6 FMUL R12, R12, 0.10000000149011611938 ;  /* 0x3dcccccd0c0ce820 */ /* 0x000fe20000400000 */
[----:B------:R-:W-:Y:S04]  /*0410*/  STG.E.128 desc[UR4][R8.64], R4 ;  /* 0x0000000408007986 */ /* 0x000fe8000c101d04 */
[----:B------:R-:W-:Y:S01]  /*0420*/  STG.E.128 desc[UR4][R8.64+0x800], R12 ;  /* 0x0008000c08007986 */ /* 0x000fe2000c101d04 */
[----:B------:R-:W-:Y:S05]  /*0430*/  EXIT ;  /* 0x000000000000794d */ /* 0x000fea0003800000 */
.L_x_0:
[----:B------:R-:W-:-:S00]  /*0440*/  BRA `(.L_x_0) ;  /* 0xfffffffc00fc7947 */ /* 0x000fc0000383ffff */
[----:B------:R-:W-:-:S00]  /*0450*/  NOP ;  /* 0x0000000000007918 */ /* 0x000fc00000000000 */
        /* <DEDUP_REMOVED lines=10> */
.L_x_1:


//--------------------- .nv.constant0.triton_poi_fused_convolution_leaky_relu_6 --------------------------
	.section	.nv.constant0.triton_poi_fused_convolution_leaky_relu_6,"a",@progbits
	.sectionflags	@""
	.align	4
.nv.constant0.triton_poi_fused_convolution_leaky_relu_6:
	.zero		548
